//
// Generated by NVIDIA NVVM Compiler
//
// Compiler Build ID: CL-36424714
// Cuda compilation tools, release 13.0, V13.0.88
// Based on NVVM 20.0.0
//

.version 9.0
.target sm_100
.address_size 64

	// .globl	_Z4tryyPfS_S_S_S_S_S_i

.visible .entry _Z4tryyPfS_S_S_S_S_S_i(
	.param .u64 .ptr .align 1 _Z4tryyPfS_S_S_S_S_S_i_param_0,
	.param .u64 .ptr .align 1 _Z4tryyPfS_S_S_S_S_S_i_param_1,
	.param .u64 .ptr .align 1 _Z4tryyPfS_S_S_S_S_S_i_param_2,
	.param .u64 .ptr .align 1 _Z4tryyPfS_S_S_S_S_S_i_param_3,
	.param .u64 .ptr .align 1 _Z4tryyPfS_S_S_S_S_S_i_param_4,
	.param .u64 .ptr .align 1 _Z4tryyPfS_S_S_S_S_S_i_param_5,
	.param .u64 .ptr .align 1 _Z4tryyPfS_S_S_S_S_S_i_param_6,
	.param .u32 _Z4tryyPfS_S_S_S_S_S_i_param_7
)
{
	.reg .pred 	%p<23>;
	.reg .b32 	%r<23>;
	.reg .b32 	%f<62>;
	.reg .b64 	%rd<47>;

	ld.param.u64 	%rd13, [_Z4tryyPfS_S_S_S_S_S_i_param_0];
	ld.param.u64 	%rd14, [_Z4tryyPfS_S_S_S_S_S_i_param_1];
	ld.param.u64 	%rd15, [_Z4tryyPfS_S_S_S_S_S_i_param_2];
	ld.param.u64 	%rd16, [_Z4tryyPfS_S_S_S_S_S_i_param_3];
	ld.param.u64 	%rd12, [_Z4tryyPfS_S_S_S_S_S_i_param_4];
	ld.param.u64 	%rd17, [_Z4tryyPfS_S_S_S_S_S_i_param_5];
	ld.param.u64 	%rd18, [_Z4tryyPfS_S_S_S_S_S_i_param_6];
	ld.param.u32 	%r15, [_Z4tryyPfS_S_S_S_S_S_i_param_7];
	cvta.to.global.u64 	%rd1, %rd14;
	cvta.to.global.u64 	%rd2, %rd15;
	cvta.to.global.u64 	%rd3, %rd13;
	cvta.to.global.u64 	%rd4, %rd17;
	cvta.to.global.u64 	%rd5, %rd16;
	cvta.to.global.u64 	%rd19, %rd18;
	mov.u32 	%r16, %ctaid.x;
	mov.u32 	%r17, %tid.x;
	mad.lo.s32 	%r18, %r15, %r16, %r17;
	mul.wide.s32 	%rd20, %r18, 4;
	add.s64 	%rd21, %rd19, %rd20;
	ld.global.f32 	%f12, [%rd21];
	cvt.rzi.s32.f32 	%r22, %f12;
	ld.global.f32 	%f13, [%rd21+4];
	cvt.rzi.s32.f32 	%r2, %f13;
	setp.ge.s32 	%p1, %r22, %r2;
	@%p1 bra 	$L__BB0_30;
	cvta.to.global.u64 	%rd6, %rd12;
	mov.u32 	%r21, %r22;
$L__BB0_2:
	mul.wide.s32 	%rd22, %r22, 4;
	add.s64 	%rd7, %rd6, %rd22;
	ld.global.f32 	%f1, [%rd7];
	ld.global.f32 	%f2, [%rd7+4];
	add.f32 	%f14, %f2, 0fBF800000;
	setp.geu.f32 	%p2, %f1, %f14;
	@%p2 bra 	$L__BB0_4;
	add.s64 	%rd40, %rd5, %rd22;
	ld.global.f32 	%f61, [%rd40];
	bra.uni 	$L__BB0_6;
$L__BB0_4:
	setp.neu.f32 	%p3, %f1, %f2;
	add.s64 	%rd8, %rd5, %rd22;
	@%p3 bra 	$L__BB0_9;
	ld.global.f32 	%f61, [%rd8];
	ld.global.f32 	%f5, [%rd8+4];
	add.f32 	%f15, %f5, 0fC0000000;
	setp.geu.f32 	%p4, %f61, %f15;
	@%p4 bra 	$L__BB0_7;
$L__BB0_6:
	mul.wide.s32 	%rd41, %r21, 4;
	add.s64 	%rd42, %rd1, %rd41;
	st.global.f32 	[%rd42], %f61;
	ld.global.f32 	%f59, [%rd7];
	add.s64 	%rd43, %rd2, %rd41;
	st.global.f32 	[%rd43], %f59;
	add.s64 	%rd45, %rd4, %rd22;
	ld.global.f32 	%f60, [%rd45];
	add.s64 	%rd46, %rd3, %rd41;
	st.global.f32 	[%rd46], %f60;
	add.s32 	%r21, %r21, 1;
	bra.uni 	$L__BB0_29;
$L__BB0_7:
	add.f32 	%f16, %f61, 0f3F800000;
	setp.neu.f32 	%p5, %f5, %f16;
	@%p5 bra 	$L__BB0_9;
	ld.global.f32 	%f17, [%rd8+8];
	add.f32 	%f18, %f5, 0f3F800000;
	setp.gt.f32 	%p6, %f17, %f18;
	@%p6 bra 	$L__BB0_11;
$L__BB0_9:
	ld.global.f32 	%f7, [%rd7+8];
	add.f32 	%f19, %f2, 0f3F800000;
	setp.leu.f32 	%p7, %f7, %f19;
	setp.neu.f32 	%p8, %f19, %f2;
	or.pred  	%p9, %p7, %p8;
	@%p9 bra 	$L__BB0_20;
	ld.global.f32 	%f20, [%rd8];
	ld.global.f32 	%f21, [%rd8+4];
	setp.neu.f32 	%p10, %f20, %f21;
	@%p10 bra 	$L__BB0_20;
$L__BB0_11:
	add.s64 	%rd9, %rd4, %rd22;
	ld.global.f32 	%f48, [%rd9];
	ld.global.f32 	%f49, [%rd9+4];
	add.f32 	%f50, %f48, %f49;
	mul.wide.s32 	%rd37, %r21, 4;
	add.s64 	%rd38, %rd3, %rd37;
	st.global.f32 	[%rd38], %f50;
	ld.global.f32 	%f8, [%rd8];
	ld.global.f32 	%f9, [%rd8+4];
	setp.neu.f32 	%p18, %f8, %f9;
	add.s64 	%rd10, %rd1, %rd37;
	add.s64 	%rd11, %rd2, %rd37;
	@%p18 bra 	$L__BB0_15;
	ld.global.f32 	%f51, [%rd9];
	ld.global.f32 	%f52, [%rd9+4];
	setp.leu.f32 	%p19, %f51, %f52;
	@%p19 bra 	$L__BB0_14;
	st.global.f32 	[%rd10], %f8;
	ld.global.f32 	%f54, [%rd7];
	st.global.f32 	[%rd11], %f54;
	bra.uni 	$L__BB0_15;
$L__BB0_14:
	st.global.f32 	[%rd10], %f9;
	ld.global.f32 	%f53, [%rd7+4];
	st.global.f32 	[%rd11], %f53;
$L__BB0_15:
	ld.global.f32 	%f10, [%rd7];
	ld.global.f32 	%f11, [%rd7+4];
	setp.neu.f32 	%p20, %f10, %f11;
	@%p20 bra 	$L__BB0_19;
	ld.global.f32 	%f55, [%rd9];
	ld.global.f32 	%f56, [%rd9+4];
	setp.leu.f32 	%p21, %f55, %f56;
	@%p21 bra 	$L__BB0_18;
	st.global.f32 	[%rd11], %f10;
	ld.global.f32 	%f58, [%rd8];
	st.global.f32 	[%rd10], %f58;
	bra.uni 	$L__BB0_19;
$L__BB0_18:
	st.global.f32 	[%rd11], %f11;
	ld.global.f32 	%f57, [%rd8+4];
	st.global.f32 	[%rd10], %f57;
$L__BB0_19:
	add.s32 	%r21, %r21, 1;
	add.s32 	%r22, %r22, 1;
	bra.uni 	$L__BB0_29;
$L__BB0_20:
	setp.neu.f32 	%p11, %f1, %f7;
	@%p11 bra 	$L__BB0_22;
	ld.global.f32 	%f22, [%rd7+12];
	add.f32 	%f23, %f7, 0f3F800000;
	setp.gt.f32 	%p12, %f22, %f23;
	@%p12 bra 	$L__BB0_24;
$L__BB0_22:
	add.f32 	%f24, %f7, 0f3F800000;
	setp.neu.f32 	%p13, %f1, %f24;
	@%p13 bra 	$L__BB0_25;
	ld.global.f32 	%f25, [%rd8];
	ld.global.f32 	%f26, [%rd8+12];
	add.f32 	%f27, %f26, 0f3F800000;
	setp.geu.f32 	%p14, %f25, %f27;
	@%p14 bra 	$L__BB0_25;
$L__BB0_24:
	add.s64 	%rd31, %rd4, %rd22;
	ld.global.f32 	%f41, [%rd31];
	ld.global.f32 	%f42, [%rd31+4];
	add.f32 	%f43, %f41, %f42;
	ld.global.f32 	%f44, [%rd31+8];
	add.f32 	%f45, %f43, %f44;
	mul.wide.s32 	%rd32, %r21, 4;
	add.s64 	%rd33, %rd3, %rd32;
	st.global.f32 	[%rd33], %f45;
	ld.global.f32 	%f46, [%rd7+8];
	add.s64 	%rd34, %rd2, %rd32;
	st.global.f32 	[%rd34], %f46;
	ld.global.f32 	%f47, [%rd8+8];
	add.s64 	%rd35, %rd1, %rd32;
	st.global.f32 	[%rd35], %f47;
	add.s32 	%r21, %r21, 1;
	add.s32 	%r22, %r22, 2;
	bra.uni 	$L__BB0_29;
$L__BB0_25:
	setp.neu.f32 	%p15, %f1, %f2;
	@%p15 bra 	$L__BB0_29;
	ld.global.f32 	%f28, [%rd7+12];
	setp.neu.f32 	%p16, %f7, %f28;
	@%p16 bra 	$L__BB0_29;
	ld.global.f32 	%f29, [%rd8];
	ld.global.f32 	%f30, [%rd8+4];
	add.f32 	%f31, %f30, 0f3F800000;
	setp.neu.f32 	%p17, %f29, %f31;
	@%p17 bra 	$L__BB0_29;
	add.s64 	%rd25, %rd4, %rd22;
	ld.global.f32 	%f32, [%rd25];
	ld.global.f32 	%f33, [%rd25+4];
	add.f32 	%f34, %f32, %f33;
	ld.global.f32 	%f35, [%rd25+8];
	add.f32 	%f36, %f34, %f35;
	ld.global.f32 	%f37, [%rd25+12];
	add.f32 	%f38, %f36, %f37;
	mul.wide.s32 	%rd26, %r21, 4;
	add.s64 	%rd27, %rd3, %rd26;
	st.global.f32 	[%rd27], %f38;
	ld.global.f32 	%f39, [%rd7+8];
	add.s64 	%rd28, %rd2, %rd26;
	st.global.f32 	[%rd28], %f39;
	ld.global.f32 	%f40, [%rd8+8];
	add.s64 	%rd29, %rd1, %rd26;
	st.global.f32 	[%rd29], %f40;
	add.s32 	%r21, %r21, 1;
	add.s32 	%r22, %r22, 3;
$L__BB0_29:
	add.s32 	%r22, %r22, 1;
	setp.lt.s32 	%p22, %r22, %r2;
	@%p22 bra 	$L__BB0_2;
$L__BB0_30:
	ret;

}


// ===== COMPILED SASS (sm_100) =====

	.target	sm_100

	.elftype	@"ET_EXEC"


//--------------------- .note.nv.tkinfo           --------------------------
	.section	.note.nv.tkinfo,"",@"SHT_NOTE"
	.sectionflags	@"SHF_NOTE_NV_TKINFO"
	.tkinfo
        /*0018*/ 	.word	0x00000002
        /*0030*/ 	.string	""
        /*0030*/ 	.string	"ptxas"
        /*0030*/ 	.string	"Cuda compilation tools, release 13.0, V13.0.88"
        /*0030*/ 	.string	"Build cuda_13.0.r13.0/compiler.36424714_0"
        /*0030*/ 	.string	"-arch sm_100 -m 64 "



//--------------------- .note.nv.cuinfo           --------------------------
	.section	.note.nv.cuinfo,"",@"SHT_NOTE"
	.sectionflags	@"SHF_NOTE_NV_CUINFO"
        /*0018*/ 	.short	0x0002
        /*001a*/ 	.short	0x0064
        /*001c*/ 	.short	0x0082
	.zero		2


//--------------------- .nv.info                  --------------------------
	.section	.nv.info,"",@"SHT_CUDA_INFO"
	.align	4


	//----- nvinfo : EIATTR_REGCOUNT
	.align		4
        /*0000*/ 	.byte	0x04, 0x2f
        /*0002*/ 	.short	(.L_1 - .L_0)
	.align		4
.L_0:
        /*0004*/ 	.word	index@(_Z4tryyPfS_S_S_S_S_S_i)
        /*0008*/ 	.word	0x00000020


	//----- nvinfo : EIATTR_FRAME_SIZE
	.align		4
.L_1:
        /*000c*/ 	.byte	0x04, 0x11
        /*000e*/ 	.short	(.L_3 - .L_2)
	.align		4
.L_2:
        /*0010*/ 	.word	index@(_Z4tryyPfS_S_S_S_S_S_i)
        /*0014*/ 	.word	0x00000000


	//----- nvinfo : EIATTR_MIN_STACK_SIZE
	.align		4
.L_3:
        /*0018*/ 	.byte	0x04, 0x12
        /*001a*/ 	.short	(.L_5 - .L_4)
	.align		4
.L_4:
        /*001c*/ 	.word	index@(_Z4tryyPfS_S_S_S_S_S_i)
        /*0020*/ 	.word	0x00000000
.L_5:


//--------------------- .nv.compat                --------------------------
	.section	.nv.compat,"",@"SHT_CUDA_COMPAT_INFO"
	.align	4
        /*0000*/ 	.byte	0x02, 0x09, 0x00, 0x00, 0x02, 0x02, 0x01, 0x00, 0x02, 0x05, 0x05, 0x00, 0x03, 0x07, 0x01, 0x01
        /*0010*/ 	.byte	0x02, 0x03, 0x00, 0x00, 0x02, 0x06, 0x01, 0x00, 0x04, 0x0b, 0x08, 0x00, 0x09, 0x00, 0x00, 0x00
        /*0020*/ 	.byte	0x00, 0x00, 0x00, 0x00


//--------------------- .nv.info._Z4tryyPfS_S_S_S_S_S_i --------------------------
	.section	.nv.info._Z4tryyPfS_S_S_S_S_S_i,"",@"SHT_CUDA_INFO"
	.sectionflags	@""
	.align	4


	//----- nvinfo : EIATTR_CUDA_API_VERSION
	.align		4
        /*0000*/ 	.byte	0x04, 0x37
        /*0002*/ 	.short	(.L_7 - .L_6)
.L_6:
        /*0004*/ 	.word	0x00000082


	//----- nvinfo : EIATTR_KPARAM_INFO
	.align		4
.L_7:
        /*0008*/ 	.byte	0x04, 0x17
        /*000a*/ 	.short	(.L_9 - .L_8)
.L_8:
        /*000c*/ 	.word	0x00000000
        /*0010*/ 	.short	0x0007
        /*0012*/ 	.short	0x0038
        /*0014*/ 	.byte	0x00, 0xf0, 0x11, 0x00


	//----- nvinfo : EIATTR_KPARAM_INFO
	.align		4
.L_9:
        /*0018*/ 	.byte	0x04, 0x17
        /*001a*/ 	.short	(.L_11 - .L_10)
.L_10:
        /*001c*/ 	.word	0x00000000
        /*0020*/ 	.short	0x0006
        /*0022*/ 	.short	0x0030
        /*0024*/ 	.byte	0x00, 0xf5, 0x21, 0x00


	//----- nvinfo : EIATTR_KPARAM_INFO
	.align		4
.L_11:
        /*0028*/ 	.byte	0x04, 0x17
        /*002a*/ 	.short	(.L_13 - .L_12)
.L_12:
        /*002c*/ 	.word	0x00000000
        /*0030*/ 	.short	0x0005
        /*0032*/ 	.short	0x0028
        /*0034*/ 	.byte	0x00, 0xf5, 0x21, 0x00


	//----- nvinfo : EIATTR_KPARAM_INFO
	.align		4
.L_13:
        /*0038*/ 	.byte	0x04, 0x17
        /*003a*/ 	.short	(.L_15 - .L_14)
.L_14:
        /*003c*/ 	.word	0x00000000
        /*0040*/ 	.short	0x0004
        /*0042*/ 	.short	0x0020
        /*0044*/ 	.byte	0x00, 0xf5, 0x21, 0x00


	//----- nvinfo : EIATTR_KPARAM_INFO
	.align		4
.L_15:
        /*0048*/ 	.byte	0x04, 0x17
        /*004a*/ 	.short	(.L_17 - .L_16)
.L_16:
        /*004c*/ 	.word	0x00000000
        /*0050*/ 	.short	0x0003
        /*0052*/ 	.short	0x0018
        /*0054*/ 	.byte	0x00, 0xf5, 0x21, 0x00


	//----- nvinfo : EIATTR_KPARAM_INFO
	.align		4
.L_17:
        /*0058*/ 	.byte	0x04, 0x17
        /*005a*/ 	.short	(.L_19 - .L_18)
.L_18:
        /*005c*/ 	.word	0x00000000
        /*0060*/ 	.short	0x0002
        /*0062*/ 	.short	0x0010
        /*0064*/ 	.byte	0x00, 0xf5, 0x21, 0x00


	//----- nvinfo : EIATTR_KPARAM_INFO
	.align		4
.L_19:
        /*0068*/ 	.byte	0x04, 0x17
        /*006a*/ 	.short	(.L_21 - .L_20)
.L_20:
        /*006c*/ 	.word	0x00000000
        /*0070*/ 	.short	0x0001
        /*0072*/ 	.short	0x0008
        /*0074*/ 	.byte	0x00, 0xf5, 0x21, 0x00


	//----- nvinfo : EIATTR_KPARAM_INFO
	.align		4
.L_21:
        /*0078*/ 	.byte	0x04, 0x17
        /*007a*/ 	.short	(.L_23 - .L_22)
.L_22:
        /*007c*/ 	.word	0x00000000
        /*0080*/ 	.short	0x0000
        /*0082*/ 	.short	0x0000
        /*0084*/ 	.byte	0x00, 0xf5, 0x21, 0x00


	//----- nvinfo : EIATTR_SPARSE_MMA_MASK
	.align		4
.L_23:
        /*0088*/ 	.byte	0x03, 0x50
        /*008a*/ 	.short	0x0000


	//----- nvinfo : EIATTR_MAXREG_COUNT
	.align		4
        /*008c*/ 	.byte	0x03, 0x1b
        /*008e*/ 	.short	0x00ff


	//----- nvinfo : EIATTR_MERCURY_ISA_VERSION
	.align		4
        /*0090*/ 	.byte	0x03, 0x5f
        /*0092*/ 	.short	0x0101


	//----- nvinfo : EIATTR_VRC_CTA_INIT_COUNT
	.align		4
        /*0094*/ 	.byte	0x02, 0x4a
	.zero		1
	.zero		1


	//----- nvinfo : EIATTR_EXIT_INSTR_OFFSETS
	.align		4
        /*0098*/ 	.byte	0x04, 0x1c
        /*009a*/ 	.short	(.L_25 - .L_24)


	//   ....[0]....
.L_24:
        /*009c*/ 	.word	0x000000d0


	//   ....[1]....
        /*00a0*/ 	.word	0x00000b70


	//----- nvinfo : EIATTR_CRS_STACK_SIZE
	.align		4
.L_25:
        /*00a4*/ 	.byte	0x04, 0x1e
        /*00a6*/ 	.short	(.L_27 - .L_26)
.L_26:
        /*00a8*/ 	.word	0x00000000


	//----- nvinfo : EIATTR_CBANK_PARAM_SIZE
	.align		4
.L_27:
        /*00ac*/ 	.byte	0x03, 0x19
        /*00ae*/ 	.short	0x003c


	//----- nvinfo : EIATTR_PARAM_CBANK
	.align		4
        /*00b0*/ 	.byte	0x04, 0x0a
        /*00b2*/ 	.short	(.L_29 - .L_28)
	.align		4
.L_28:
        /*00b4*/ 	.word	index@(.nv.constant0._Z4tryyPfS_S_S_S_S_S_i)
        /*00b8*/ 	.short	0x0380
        /*00ba*/ 	.short	0x003c


	//----- nvinfo : EIATTR_SW_WAR
	.align		4
.L_29:
        /*00bc*/ 	.byte	0x04, 0x36
        /*00be*/ 	.short	(.L_31 - .L_30)
.L_30:
        /*00c0*/ 	.word	0x00000008
.L_31:


//--------------------- .nv.callgraph             --------------------------
	.section	.nv.callgraph,"",@"SHT_CUDA_CALLGRAPH"
	.align	4
	.sectionentsize	8
	.align		4
        /*0000*/ 	.word	0x00000000
	.align		4
        /*0004*/ 	.word	0xffffffff
	.align		4
        /*0008*/ 	.word	0x00000000
	.align		4
        /*000c*/ 	.word	0xfffffffe
	.align		4
        /*0010*/ 	.word	0x00000000
	.align		4
        /*0014*/ 	.word	0xfffffffd
	.align		4
        /*0018*/ 	.word	0x00000000
	.align		4
        /*001c*/ 	.word	0xfffffffc


//--------------------- .text._Z4tryyPfS_S_S_S_S_S_i --------------------------
	.section	.text._Z4tryyPfS_S_S_S_S_S_i,"ax",@progbits
	.align	128
        .global         _Z4tryyPfS_S_S_S_S_S_i
        .type           _Z4tryyPfS_S_S_S_S_S_i,@function
        .size           _Z4tryyPfS_S_S_S_S_S_i,(.L_x_20 - _Z4tryyPfS_S_S_S_S_S_i)
        .other          _Z4tryyPfS_S_S_S_S_S_i,@"STO_CUDA_ENTRY STV_DEFAULT"
_Z4tryyPfS_S_S_S_S_S_i:
.text._Z4tryyPfS_S_S_S_S_S_i:
[----:B------:R-:W-:Y:S01]  /*0000*/  LDC R1, c[0x0][0x37c] ;  /* 0x0000df00ff017b82 */ /* 0x000fe20000000800 */
[----:B------:R-:W0:Y:S07]  /*0010*/  S2R R5, SR_TID.X ;  /* 0x0000000000057919 */ /* 0x000e2e0000002100 */
[----:B------:R-:W0:Y:S01]  /*0020*/  S2UR UR6, SR_CTAID.X ;  /* 0x00000000000679c3 */ /* 0x000e220000002500 */
[----:B------:R-:W1:Y:S07]  /*0030*/  LDCU.64 UR4, c[0x0][0x358] ;  /* 0x00006b00ff0477ac */ /* 0x000e6e0008000a00 */
[----:B------:R-:W0:Y:S08]  /*0040*/  LDC R0, c[0x0][0x3b8] ;  /* 0x0000ee00ff007b82 */ /* 0x000e300000000800 */
[----:B------:R-:W2:Y:S01]  /*0050*/  LDC.64 R2, c[0x0][0x3b0] ;  /* 0x0000ec00ff027b82 */ /* 0x000ea20000000a00 */
[----:B0-----:R-:W-:-:S04]  /*0060*/  IMAD R5, R0, UR6, R5 ;  /* 0x0000000600057c24 */ /* 0x001fc8000f8e0205 */
[----:B--2---:R-:W-:-:S05]  /*0070*/  IMAD.WIDE R2, R5, 0x4, R2 ;  /* 0x0000000405027825 */ /* 0x004fca00078e0202 */
[----:B-1----:R-:W2:Y:S04]  /*0080*/  LDG.E R4, desc[UR4][R2.64] ;  /* 0x0000000402047981 */ /* 0x002ea8000c1e1900 */
[----:B------:R-:W3:Y:S01]  /*0090*/  LDG.E R0, desc[UR4][R2.64+0x4] ;  /* 0x0000040402007981 */ /* 0x000ee2000c1e1900 */
[----:B--2---:R-:W-:Y:S08]  /*00a0*/  F2I.TRUNC.NTZ R19, R4 ;  /* 0x0000000400137305 */ /* 0x004ff0000020f100 */
[----:B---3--:R-:W0:Y:S02]  /*00b0*/  F2I.TRUNC.NTZ R0, R0 ;  /* 0x0000000000007305 */ /* 0x008e24000020f100 */
[----:B0-----:R-:W-:-:S13]  /*00c0*/  ISETP.GE.AND P0, PT, R19, R0, PT ;  /* 0x000000001300720c */ /* 0x001fda0003f06270 */
[----:B------:R-:W-:Y:S05]  /*00d0*/  @P0 EXIT ;  /* 0x000000000000094d */ /* 0x000fea0003800000 */
[----:B------:R-:W0:Y:S01]  /*00e0*/  LDC.64 R14, c[0x0][0x390] ;  /* 0x0000e400ff0e7b82 */ /* 0x000e220000000a00 */
[----:B------:R-:W-:-:S07]  /*00f0*/  MOV R21, R19 ;  /* 0x0000001300157202 */ /* 0x000fce0000000f00 */
[----:B------:R-:W1:Y:S08]  /*0100*/  LDC.64 R12, c[0x0][0x3a8] ;  /* 0x0000ea00ff0c7b82 */ /* 0x000e700000000a00 */
[----:B------:R-:W2:Y:S08]  /*0110*/  LDC.64 R10, c[0x0][0x380] ;  /* 0x0000e000ff0a7b82 */ /* 0x000eb00000000a00 */
[----:B------:R-:W3:Y:S08]  /*0120*/  LDC.64 R8, c[0x0][0x388] ;  /* 0x0000e200ff087b82 */ /* 0x000ef00000000a00 */
[----:B------:R-:W4:Y:S08]  /*0130*/  LDC.64 R6, c[0x0][0x3a0] ;  /* 0x0000e800ff067b82 */ /* 0x000f300000000a00 */
[----:B------:R-:W0:Y:S02]  /*0140*/  LDC.64 R4, c[0x0][0x398] ;  /* 0x0000e600ff047b82 */ /* 0x000e240000000a00 */
.L_x_18:
[----:B0-2-4-:R-:W-:-:S05]  /*0150*/  IMAD.WIDE R2, R19, 0x4, R6 ;  /* 0x0000000413027825 */ /* 0x015fca00078e0206 */
[----:B------:R-:W4:Y:S04]  /*0160*/  LDG.E R18, desc[UR4][R2.64+0x4] ;  /* 0x0000040402127981 */ /* 0x000f28000c1e1900 */
[----:B------:R-:W2:Y:S01]  /*0170*/  LDG.E R23, desc[UR4][R2.64] ;  /* 0x0000000402177981 */ /* 0x000ea2000c1e1900 */
[----:B----4-:R-:W-:-:S05]  /*0180*/  FADD R16, R18, -1 ;  /* 0xbf80000012107421 */ /* 0x010fca0000000000 */
[----:B--2---:R-:W-:-:S13]  /*0190*/  FSETP.GEU.AND P0, PT, R23, R16, PT ;  /* 0x000000101700720b */ /* 0x004fda0003f0e000 */
[----:B------:R-:W2:Y:S02]  /*01a0*/  @!P0 LDC.64 R16, c[0x0][0x398] ;  /* 0x0000e600ff108b82 */ /* 0x000ea40000000a00 */
[----:B--2---:R-:W-:-:S05]  /*01b0*/  @!P0 IMAD.WIDE R16, R19, 0x4, R16 ;  /* 0x0000000413108825 */ /* 0x004fca00078e0210 */
[----:B-----5:R2:W5:Y:S01]  /*01c0*/  @!P0 LDG.E R29, desc[UR4][R16.64] ;  /* 0x00000004101d8981 */ /* 0x020562000c1e1900 */
[----:B------:R-:W-:Y:S04]  /*01d0*/  BSSY.RECONVERGENT B2, `(.L_x_0) ;  /* 0x0000096000027945 */ /* 0x000fe80003800200 */
[----:B------:R-:W-:Y:S05]  /*01e0*/  @!P0 BRA `(.L_x_1) ;  /* 0x0000000000288947 */ /* 0x000fea0003800000 */
[----:B------:R-:W-:Y:S01]  /*01f0*/  FSETP.NEU.AND P1, PT, R23, R18, PT ;  /* 0x000000121700720b */ /* 0x000fe20003f2d000 */
[----:B------:R-:W-:Y:S01]  /*0200*/  BSSY.RELIABLE B1, `(.L_x_2) ;  /* 0x000001c000017945 */ /* 0x000fe20003800100 */
[----:B0-2---:R-:W-:-:S11]  /*0210*/  IMAD.WIDE R16, R19, 0x4, R4 ;  /* 0x0000000413107825 */ /* 0x005fd600078e0204 */
[----:B------:R-:W-:Y:S05]  /*0220*/  @P1 BRA `(.L_x_3) ;  /* 0x0000000000641947 */ /* 0x000fea0003800000 */
[----:B------:R-:W2:Y:S04]  /*0230*/  LDG.E R22, desc[UR4][R16.64+0x4] ;  /* 0x0000040410167981 */ /* 0x000ea8000c1e1900 */
[----:B-----5:R-:W4:Y:S01]  /*0240*/  LDG.E R29, desc[UR4][R16.64] ;  /* 0x00000004101d7981 */ /* 0x020f22000c1e1900 */
[----:B--2---:R-:W-:-:S05]  /*0250*/  FADD R20, R22, -2 ;  /* 0xc000000016147421 */ /* 0x004fca0000000000 */
[----:B----4-:R-:W-:-:S13]  /*0260*/  FSETP.GEU.AND P0, PT, R29, R20, PT ;  /* 0x000000141d00720b */ /* 0x010fda0003f0e000 */
[----:B------:R-:W-:Y:S05]  /*0270*/  @!P0 BREAK.RELIABLE B1 ;  /* 0x0000000000018942 */ /* 0x000fea0003800100 */
[----:B------:R-:W-:Y:S05]  /*0280*/  @P0 BRA `(.L_x_4) ;  /* 0x00000000002c0947 */ /* 0x000fea0003800000 */
.L_x_1:
[----:B--23--:R-:W-:-:S05]  /*0290*/  IMAD.WIDE R16, R21, 0x4, R8 ;  /* 0x0000000415107825 */ /* 0x00cfca00078e0208 */
[----:B-----5:R4:W-:Y:S04]  /*02a0*/  STG.E desc[UR4][R16.64], R29 ;  /* 0x0000001d10007986 */ /* 0x0209e8000c101904 */
[----:B------:R-:W2:Y:S01]  /*02b0*/  LDG.E R3, desc[UR4][R2.64] ;  /* 0x0000000402037981 */ /* 0x000ea2000c1e1900 */
[----:B0-----:R-:W-:-:S04]  /*02c0*/  IMAD.WIDE R22, R21, 0x4, R14 ;  /* 0x0000000415167825 */ /* 0x001fc800078e020e */
[----:B-1----:R-:W-:Y:S01]  /*02d0*/  IMAD.WIDE R24, R19, 0x4, R12 ;  /* 0x0000000413187825 */ /* 0x002fe200078e020c */
[----:B--2---:R4:W-:Y:S05]  /*02e0*/  STG.E desc[UR4][R22.64], R3 ;  /* 0x0000000316007986 */ /* 0x0049ea000c101904 */
[----:B------:R-:W2:Y:S01]  /*02f0*/  LDG.E R25, desc[UR4][R24.64] ;  /* 0x0000000418197981 */ /* 0x000ea2000c1e1900 */
[C---:B------:R-:W-:Y:S01]  /*0300*/  IMAD.WIDE R26, R21.reuse, 0x4, R10 ;  /* 0x00000004151a7825 */ /* 0x040fe200078e020a */
[----:B------:R-:W-:-:S04]  /*0310*/  IADD3 R21, PT, PT, R21, 0x1, RZ ;  /* 0x0000000115157810 */ /* 0x000fc80007ffe0ff */
[----:B--2---:R4:W-:Y:S01]  /*0320*/  STG.E desc[UR4][R26.64], R25 ;  /* 0x000000191a007986 */ /* 0x0049e2000c101904 */
[----:B------:R-:W-:Y:S05]  /*0330*/  BRA `(.L_x_5) ;  /* 0x0000000400fc7947 */ /* 0x000fea0003800000 */
.L_x_4:
[----:B------:R-:W-:-:S05]  /*0340*/  FADD R29, R29, 1 ;  /* 0x3f8000001d1d7421 */ /* 0x000fca0000000000 */
[----:B------:R-:W-:-:S13]  /*0350*/  FSETP.NEU.AND P0, PT, R22, R29, PT ;  /* 0x0000001d1600720b */ /* 0x000fda0003f0d000 */
[----:B------:R-:W-:Y:S05]  /*0360*/  @P0 BRA `(.L_x_3) ;  /* 0x0000000000140947 */ /* 0x000fea0003800000 */
[----:B------:R-:W2:Y:S01]  /*0370*/  LDG.E R20, desc[UR4][R16.64+0x8] ;  /* 0x0000080410147981 */ /* 0x000ea2000c1e1900 */
[----:B------:R-:W-:-:S05]  /*0380*/  FADD R25, R22, 1 ;  /* 0x3f80000016197421 */ /* 0x000fca0000000000 */
[----:B--2---:R-:W-:-:S13]  /*0390*/  FSETP.GT.AND P0, PT, R20, R25, PT ;  /* 0x000000191400720b */ /* 0x004fda0003f04000 */
[----:B------:R-:W-:Y:S05]  /*03a0*/  @P0 BREAK.RELIABLE B1 ;  /* 0x0000000000010942 */ /* 0x000fea0003800100 */
[----:B------:R-:W-:Y:S05]  /*03b0*/  @P0 BRA `(.L_x_6) ;  /* 0x0000000000300947 */ /* 0x000fea0003800000 */
.L_x_3:
[----:B------:R-:W-:Y:S05]  /*03c0*/  BSYNC.RELIABLE B1 ;  /* 0x0000000000017941 */ /* 0x000fea0003800100 */
.L_x_2:
[----:B------:R-:W2:Y:S01]  /*03d0*/  LDG.E R20, desc[UR4][R2.64+0x8] ;  /* 0x0000080402147981 */ /* 0x000ea2000c1e1900 */
[----:B------:R-:W-:Y:S01]  /*03e0*/  FADD R25, R18, 1 ;  /* 0x3f80000012197421 */ /* 0x000fe20000000000 */
[----:B------:R-:W-:Y:S04]  /*03f0*/  BSSY.RELIABLE B0, `(.L_x_7) ;  /* 0x0000032000007945 */ /* 0x000fe80003800100 */
[----:B------:R-:W-:-:S04]  /*0400*/  FSETP.NEU.AND P0, PT, R25, R18, PT ;  /* 0x000000121900720b */ /* 0x000fc80003f0d000 */
[----:B--2---:R-:W-:-:S13]  /*0410*/  FSETP.LEU.OR P0, PT, R20, R25, P0 ;  /* 0x000000191400720b */ /* 0x004fda000070b400 */
[----:B------:R-:W-:Y:S05]  /*0420*/  @P0 BRA `(.L_x_8) ;  /* 0x0000000000b80947 */ /* 0x000fea0003800000 */
[----:B------:R-:W2:Y:S04]  /*0430*/  LDG.E R18, desc[UR4][R16.64] ;  /* 0x0000000410127981 */ /* 0x000ea8000c1e1900 */
[----:B------:R-:W2:Y:S02]  /*0440*/  LDG.E R25, desc[UR4][R16.64+0x4] ;  /* 0x0000040410197981 */ /* 0x000ea4000c1e1900 */
[----:B--2---:R-:W-:-:S13]  /*0450*/  FSETP.NEU.AND P0, PT, R18, R25, PT ;  /* 0x000000191200720b */ /* 0x004fda0003f0d000 */
[----:B------:R-:W-:Y:S05]  /*0460*/  @!P0 BREAK.RELIABLE B0 ;  /* 0x0000000000008942 */ /* 0x000fea0003800100 */
[----:B------:R-:W-:Y:S05]  /*0470*/  @P0 BRA `(.L_x_8) ;  /* 0x0000000000a40947 */ /* 0x000fea0003800000 */
.L_x_6:
[----:B-1----:R-:W-:-:S05]  /*0480*/  IMAD.WIDE R22, R19, 0x4, R12 ;  /* 0x0000000413167825 */ /* 0x002fca00078e020c */
[----:B------:R-:W2:Y:S04]  /*0490*/  LDG.E R18, desc[UR4][R22.64] ;  /* 0x0000000416127981 */ /* 0x000ea8000c1e1900 */
[----:B------:R-:W2:Y:S02]  /*04a0*/  LDG.E R25, desc[UR4][R22.64+0x4] ;  /* 0x0000040416197981 */ /* 0x000ea4000c1e1900 */
[----:B--2---:R-:W-:Y:S01]  /*04b0*/  FADD R18, R18, R25 ;  /* 0x0000001912127221 */ /* 0x004fe20000000000 */
[----:B------:R-:W-:-:S05]  /*04c0*/  IMAD.WIDE R24, R21, 0x4, R10 ;  /* 0x0000000415187825 */ /* 0x000fca00078e020a */
[----:B------:R3:W-:Y:S04]  /*04d0*/  STG.E desc[UR4][R24.64], R18 ;  /* 0x0000001218007986 */ /* 0x0007e8000c101904 */
[----:B------:R-:W2:Y:S04]  /*04e0*/  LDG.E R28, desc[UR4][R16.64] ;  /* 0x00000004101c7981 */ /* 0x000ea8000c1e1900 */
[----:B-----5:R-:W2:Y:S01]  /*04f0*/  LDG.E R29, desc[UR4][R16.64+0x4] ;  /* 0x00000404101d7981 */ /* 0x020ea2000c1e1900 */
[----:B------:R-:W-:Y:S01]  /*0500*/  BSSY.RECONVERGENT B3, `(.L_x_9) ;  /* 0x000000e000037945 */ /* 0x000fe20003800200 */
[----:B------:R-:W-:-:S04]  /*0510*/  IMAD.WIDE R26, R21, 0x4, R14 ;  /* 0x00000004151a7825 */ /* 0x000fc800078e020e */
[----:B---3--:R-:W-:Y:S01]  /*0520*/  IMAD.WIDE R24, R21, 0x4, R8 ;  /* 0x0000000415187825 */ /* 0x008fe200078e0208 */
[----:B--2---:R-:W-:-:S13]  /*0530*/  FSETP.NEU.AND P0, PT, R28, R29, PT ;  /* 0x0000001d1c00720b */ /* 0x004fda0003f0d000 */
[----:B------:R-:W-:Y:S05]  /*0540*/  @P0 BRA `(.L_x_10) ;  /* 0x0000000000240947 */ /* 0x000fea0003800000 */
[----:B------:R-:W2:Y:S04]  /*0550*/  LDG.E R18, desc[UR4][R22.64] ;  /* 0x0000000416127981 */ /* 0x000ea8000c1e1900 */
[----:B------:R-:W2:Y:S02]  /*0560*/  LDG.E R20, desc[UR4][R22.64+0x4] ;  /* 0x0000040416147981 */ /* 0x000ea4000c1e1900 */
[----:B--2---:R-:W-:-:S13]  /*0570*/  FSETP.GT.AND P0, PT, R18, R20, PT ;  /* 0x000000141200720b */ /* 0x004fda0003f04000 */
[----:B------:R0:W-:Y:S04]  /*0580*/  @P0 STG.E desc[UR4][R24.64], R28 ;  /* 0x0000001c18000986 */ /* 0x0001e8000c101904 */
[----:B------:R-:W2:Y:S04]  /*0590*/  @P0 LDG.E R18, desc[UR4][R2.64] ;  /* 0x0000000402120981 */ /* 0x000ea8000c1e1900 */
[----:B--2---:R0:W-:Y:S04]  /*05a0*/  @P0 STG.E desc[UR4][R26.64], R18 ;  /* 0x000000121a000986 */ /* 0x0041e8000c101904 */
[----:B------:R0:W-:Y:S04]  /*05b0*/  @!P0 STG.E desc[UR4][R24.64], R29 ;  /* 0x0000001d18008986 */ /* 0x0001e8000c101904 */
[----:B------:R-:W2:Y:S04]  /*05c0*/  @!P0 LDG.E R20, desc[UR4][R2.64+0x4] ;  /* 0x0000040402148981 */ /* 0x000ea8000c1e1900 */
[----:B--2---:R0:W-:Y:S02]  /*05d0*/  @!P0 STG.E desc[UR4][R26.64], R20 ;  /* 0x000000141a008986 */ /* 0x0041e4000c101904 */
.L_x_10:
[----:B------:R-:W-:Y:S05]  /*05e0*/  BSYNC.RECONVERGENT B3 ;  /* 0x0000000000037941 */ /* 0x000fea0003800200 */
.L_x_9:
[----:B0-----:R-:W2:Y:S04]  /*05f0*/  LDG.E R18, desc[UR4][R2.64] ;  /* 0x0000000402127981 */ /* 0x001ea8000c1e1900 */
[----:B------:R-:W2:Y:S01]  /*0600*/  LDG.E R20, desc[UR4][R2.64+0x4] ;  /* 0x0000040402147981 */ /* 0x000ea2000c1e1900 */
[----:B------:R-:W-:Y:S01]  /*0610*/  BSSY.RECONVERGENT B3, `(.L_x_11) ;  /* 0x000000c000037945 */ /* 0x000fe20003800200 */
        /* <DEDUP_REMOVED lines=11> */
.L_x_12:
[----:B------:R-:W-:Y:S05]  /*06d0*/  BSYNC.RECONVERGENT B3 ;  /* 0x0000000000037941 */ /* 0x000fea0003800200 */
.L_x_11:
[----:B------:R-:W-:Y:S02]  /*06e0*/  IADD3 R21, PT, PT, R21, 0x1, RZ ;  /* 0x0000000115157810 */ /* 0x000fe40007ffe0ff */
[----:B------:R-:W-:Y:S01]  /*06f0*/  IADD3 R19, PT, PT, R19, 0x1, RZ ;  /* 0x0000000113137810 */ /* 0x000fe20007ffe0ff */
[----:B------:R-:W-:Y:S06]  /*0700*/  BRA `(.L_x_5) ;  /* 0x0000000400087947 */ /* 0x000fec0003800000 */
.L_x_8:
[----:B------:R-:W-:Y:S05]  /*0710*/  BSYNC.RELIABLE B0 ;  /* 0x0000000000007941 */ /* 0x000fea0003800100 */
.L_x_7:
[----:B------:R-:W-:Y:S01]  /*0720*/  FSETP.NEU.AND P0, PT, R23, R20, PT ;  /* 0x000000141700720b */ /* 0x000fe20003f0d000 */
[----:B------:R-:W-:-:S12]  /*0730*/  BSSY.RELIABLE B0, `(.L_x_13) ;  /* 0x0000007000007945 */ /* 0x000fd80003800100 */
[----:B------:R-:W-:Y:S05]  /*0740*/  @P0 BRA `(.L_x_14) ;  /* 0x0000000000140947 */ /* 0x000fea0003800000 */
[----:B------:R-:W2:Y:S01]  /*0750*/  LDG.E R18, desc[UR4][R2.64+0xc] ;  /* 0x00000c0402127981 */ /* 0x000ea2000c1e1900 */
[----:B------:R-:W-:-:S05]  /*0760*/  FADD R25, R20, 1 ;  /* 0x3f80000014197421 */ /* 0x000fca0000000000 */
[----:B--2---:R-:W-:-:S13]  /*0770*/  FSETP.GT.AND P0, PT, R18, R25, PT ;  /* 0x000000191200720b */ /* 0x004fda0003f04000 */
[----:B------:R-:W-:Y:S05]  /*0780*/  @P0 BREAK.RELIABLE B0 ;  /* 0x0000000000000942 */ /* 0x000fea0003800100 */
[----:B------:R-:W-:Y:S05]  /*0790*/  @P0 BRA `(.L_x_15) ;  /* 0x00000000002c0947 */ /* 0x000fea0003800000 */
.L_x_14:
[----:B------:R-:W-:Y:S05]  /*07a0*/  BSYNC.RELIABLE B0 ;  /* 0x0000000000007941 */ /* 0x000fea0003800100 */
.L_x_13:
[----:B------:R-:W-:Y:S01]  /*07b0*/  FADD R18, R20, 1 ;  /* 0x3f80000014127421 */ /* 0x000fe20000000000 */
[----:B------:R-:W-:Y:S04]  /*07c0*/  BSSY.RELIABLE B0, `(.L_x_16) ;  /* 0x000001c000007945 */ /* 0x000fe80003800100 */
[----:B------:R-:W-:-:S13]  /*07d0*/  FSETP.NEU.AND P0, PT, R23, R18, PT ;  /* 0x000000121700720b */ /* 0x000fda0003f0d000 */
[----:B------:R-:W-:Y:S05]  /*07e0*/  @P0 BRA `(.L_x_17) ;  /* 0x00000000005c0947 */ /* 0x000fea0003800000 */
[----:B------:R-:W2:Y:S04]  /*07f0*/  LDG.E R22, desc[UR4][R16.64+0xc] ;  /* 0x00000c0410167981 */ /* 0x000ea8000c1e1900 */
[----:B------:R-:W4:Y:S01]  /*0800*/  LDG.E R18, desc[UR4][R16.64] ;  /* 0x0000000410127981 */ /* 0x000f22000c1e1900 */
[----:B--2---:R-:W-:-:S05]  /*0810*/  FADD R23, R22, 1 ;  /* 0x3f80000016177421 */ /* 0x004fca0000000000 */
[----:B----4-:R-:W-:-:S13]  /*0820*/  FSETP.GEU.AND P0, PT, R18, R23, PT ;  /* 0x000000171200720b */ /* 0x010fda0003f0e000 */
[----:B------:R-:W-:Y:S05]  /*0830*/  @!P0 BREAK.RELIABLE B0 ;  /* 0x0000000000008942 */ /* 0x000fea0003800100 */
[----:B------:R-:W-:Y:S05]  /*0840*/  @P0 BRA `(.L_x_17) ;  /* 0x0000000000440947 */ /* 0x000fea0003800000 */
.L_x_15:
[----:B-1----:R-:W-:-:S05]  /*0850*/  IMAD.WIDE R24, R19, 0x4, R12 ;  /* 0x0000000413187825 */ /* 0x002fca00078e020c */
[----:B------:R-:W2:Y:S04]  /*0860*/  LDG.E R18, desc[UR4][R24.64] ;  /* 0x0000000418127981 */ /* 0x000ea8000c1e1900 */
[----:B------:R-:W2:Y:S04]  /*0870*/  LDG.E R23, desc[UR4][R24.64+0x4] ;  /* 0x0000040418177981 */ /* 0x000ea8000c1e1900 */
[----:B------:R-:W4:Y:S01]  /*0880*/  LDG.E R27, desc[UR4][R24.64+0x8] ;  /* 0x00000804181b7981 */ /* 0x000f22000c1e1900 */
[----:B--2---:R-:W-:Y:S01]  /*0890*/  FADD R18, R18, R23 ;  /* 0x0000001712127221 */ /* 0x004fe20000000000 */
[----:B------:R-:W-:-:S04]  /*08a0*/  IMAD.WIDE R22, R21, 0x4, R10 ;  /* 0x0000000415167825 */ /* 0x000fc800078e020a */
[----:B----4-:R-:W-:-:S05]  /*08b0*/  FADD R18, R18, R27 ;  /* 0x0000001b12127221 */ /* 0x010fca0000000000 */
[----:B------:R0:W-:Y:S04]  /*08c0*/  STG.E desc[UR4][R22.64], R18 ;  /* 0x0000001216007986 */ /* 0x0001e8000c101904 */
[----:B------:R-:W2:Y:S01]  /*08d0*/  LDG.E R3, desc[UR4][R2.64+0x8] ;  /* 0x0000080402037981 */ /* 0x000ea2000c1e1900 */
[----:B------:R-:W-:-:S05]  /*08e0*/  IMAD.WIDE R26, R21, 0x4, R14 ;  /* 0x00000004151a7825 */ /* 0x000fca00078e020e */
[----:B--2---:R0:W-:Y:S04]  /*08f0*/  STG.E desc[UR4][R26.64], R3 ;  /* 0x000000031a007986 */ /* 0x0041e8000c101904 */
[----:B------:R-:W2:Y:S01]  /*0900*/  LDG.E R17, desc[UR4][R16.64+0x8] ;  /* 0x0000080410117981 */ /* 0x000ea2000c1e1900 */
[C---:B---3-5:R-:W-:Y:S01]  /*0910*/  IMAD.WIDE R28, R21.reuse, 0x4, R8 ;  /* 0x00000004151c7825 */ /* 0x068fe200078e0208 */
[----:B------:R-:W-:Y:S02]  /*0920*/  IADD3 R21, PT, PT, R21, 0x1, RZ ;  /* 0x0000000115157810 */ /* 0x000fe40007ffe0ff */
[----:B------:R-:W-:Y:S02]  /*0930*/  IADD3 R19, PT, PT, R19, 0x2, RZ ;  /* 0x0000000213137810 */ /* 0x000fe40007ffe0ff */
[----:B--2---:R0:W-:Y:S01]  /*0940*/  STG.E desc[UR4][R28.64], R17 ;  /* 0x000000111c007986 */ /* 0x0041e2000c101904 */
[----:B------:R-:W-:Y:S05]  /*0950*/  BRA `(.L_x_5) ;  /* 0x0000000000747947 */ /* 0x000fea0003800000 */
.L_x_17:
[----:B------:R-:W-:Y:S05]  /*0960*/  @P1 BREAK.RELIABLE B0 ;  /* 0x0000000000001942 */ /* 0x000fea0003800100 */
[----:B------:R-:W-:Y:S05]  /*0970*/  @P1 BRA `(.L_x_5) ;  /* 0x00000000006c1947 */ /* 0x000fea0003800000 */
[----:B------:R-:W-:Y:S05]  /*0980*/  BSYNC.RELIABLE B0 ;  /* 0x0000000000007941 */ /* 0x000fea0003800100 */
.L_x_16:
[----:B------:R-:W2:Y:S02]  /*0990*/  LDG.E R23, desc[UR4][R2.64+0xc] ;  /* 0x00000c0402177981 */ /* 0x000ea4000c1e1900 */
[----:B--2---:R-:W-:-:S13]  /*09a0*/  FSETP.NEU.AND P0, PT, R20, R23, PT ;  /* 0x000000171400720b */ /* 0x004fda0003f0d000 */
[----:B------:R-:W-:Y:S05]  /*09b0*/  @P0 BRA `(.L_x_5) ;  /* 0x00000000005c0947 */ /* 0x000fea0003800000 */
[----:B------:R-:W2:Y:S04]  /*09c0*/  LDG.E R20, desc[UR4][R16.64+0x4] ;  /* 0x0000040410147981 */ /* 0x000ea8000c1e1900 */
[----:B------:R-:W4:Y:S01]  /*09d0*/  LDG.E R18, desc[UR4][R16.64] ;  /* 0x0000000410127981 */ /* 0x000f22000c1e1900 */
[----:B--2---:R-:W-:-:S05]  /*09e0*/  FADD R23, R20, 1 ;  /* 0x3f80000014177421 */ /* 0x004fca0000000000 */
[----:B----4-:R-:W-:-:S13]  /*09f0*/  FSETP.NEU.AND P0, PT, R18, R23, PT ;  /* 0x000000171200720b */ /* 0x010fda0003f0d000 */
[----:B------:R-:W-:Y:S05]  /*0a00*/  @P0 BRA `(.L_x_5) ;  /* 0x0000000000480947 */ /* 0x000fea0003800000 */
[----:B-1----:R-:W-:-:S05]  /*0a10*/  IMAD.WIDE R22, R19, 0x4, R12 ;  /* 0x0000000413167825 */ /* 0x002fca00078e020c */
[----:B------:R-:W2:Y:S04]  /*0a20*/  LDG.E R18, desc[UR4][R22.64] ;  /* 0x0000000416127981 */ /* 0x000ea8000c1e1900 */
[----:B------:R-:W2:Y:S04]  /*0a30*/  LDG.E R25, desc[UR4][R22.64+0x4] ;  /* 0x0000040416197981 */ /* 0x000ea8000c1e1900 */
[----:B------:R-:W4:Y:S04]  /*0a40*/  LDG.E R27, desc[UR4][R22.64+0x8] ;  /* 0x00000804161b7981 */ /* 0x000f28000c1e1900 */
[----:B-----5:R-:W3:Y:S01]  /*0a50*/  LDG.E R29, desc[UR4][R22.64+0xc] ;  /* 0x00000c04161d7981 */ /* 0x020ee2000c1e1900 */
[----:B--2---:R-:W-:Y:S01]  /*0a60*/  FADD R18, R18, R25 ;  /* 0x0000001912127221 */ /* 0x004fe20000000000 */
[----:B------:R-:W-:-:S04]  /*0a70*/  IMAD.WIDE R24, R21, 0x4, R10 ;  /* 0x0000000415187825 */ /* 0x000fc800078e020a */
[----:B----4-:R-:W-:-:S04]  /*0a80*/  FADD R18, R18, R27 ;  /* 0x0000001b12127221 */ /* 0x010fc80000000000 */
[----:B---3--:R-:W-:-:S05]  /*0a90*/  FADD R18, R18, R29 ;  /* 0x0000001d12127221 */ /* 0x008fca0000000000 */
[----:B------:R2:W-:Y:S04]  /*0aa0*/  STG.E desc[UR4][R24.64], R18 ;  /* 0x0000001218007986 */ /* 0x0005e8000c101904 */
[----:B------:R-:W3:Y:S01]  /*0ab0*/  LDG.E R3, desc[UR4][R2.64+0x8] ;  /* 0x0000080402037981 */ /* 0x000ee2000c1e1900 */
[----:B------:R-:W-:-:S05]  /*0ac0*/  IMAD.WIDE R26, R21, 0x4, R14 ;  /* 0x00000004151a7825 */ /* 0x000fca00078e020e */
[----:B---3--:R2:W-:Y:S04]  /*0ad0*/  STG.E desc[UR4][R26.64], R3 ;  /* 0x000000031a007986 */ /* 0x0085e8000c101904 */
[----:B------:R-:W3:Y:S01]  /*0ae0*/  LDG.E R17, desc[UR4][R16.64+0x8] ;  /* 0x0000080410117981 */ /* 0x000ee2000c1e1900 */
[C---:B------:R-:W-:Y:S01]  /*0af0*/  IMAD.WIDE R28, R21.reuse, 0x4, R8 ;  /* 0x00000004151c7825 */ /* 0x040fe200078e0208 */
[----:B------:R-:W-:Y:S02]  /*0b00*/  IADD3 R21, PT, PT, R21, 0x1, RZ ;  /* 0x0000000115157810 */ /* 0x000fe40007ffe0ff */
[----:B------:R-:W-:Y:S02]  /*0b10*/  IADD3 R19, PT, PT, R19, 0x3, RZ ;  /* 0x0000000313137810 */ /* 0x000fe40007ffe0ff */
[----:B---3--:R2:W-:Y:S05]  /*0b20*/  STG.E desc[UR4][R28.64], R17 ;  /* 0x000000111c007986 */ /* 0x0085ea000c101904 */
.L_x_5:
[----:B------:R-:W-:Y:S05]  /*0b30*/  BSYNC.RECONVERGENT B2 ;  /* 0x0000000000027941 */ /* 0x000fea0003800200 */
.L_x_0:
[----:B------:R-:W-:-:S04]  /*0b40*/  IADD3 R19, PT, PT, R19, 0x1, RZ ;  /* 0x0000000113137810 */ /* 0x000fc80007ffe0ff */
[----:B------:R-:W-:-:S13]  /*0b50*/  ISETP.GE.AND P0, PT, R19, R0, PT ;  /* 0x000000001300720c */ /* 0x000fda0003f06270 */
[----:B------:R-:W-:Y:S05]  /*0b60*/  @!P0 BRA `(.L_x_18) ;  /* 0xfffffff400788947 */ /* 0x000fea000383ffff */
[----:B------:R-:W-:Y:S05]  /*0b70*/  EXIT ;  /* 0x000000000000794d */ /* 0x000fea0003800000 */
.L_x_19:
[----:B------:R-:W-:-:S00]  /*0b80*/  BRA `(.L_x_19) ;  /* 0xfffffffc00fc7947 */ /* 0x000fc0000383ffff */
[----:B------:R-:W-:-:S00]  /*0b90*/  NOP ;  /* 0x0000000000007918 */ /* 0x000fc00000000000 */
        /* <DEDUP_REMOVED lines=14> */
.L_x_20:


//--------------------- .nv.shared.reserved.0     --------------------------
	.section	.nv.shared.reserved.0,"aw",@nobits
	.weak		__nv_reservedSMEM_offset_0_alias
	.size		__nv_reservedSMEM_offset_0_alias, 0, 64
	.other		__nv_reservedSMEM_offset_0_alias,@"STO_CUDA_RESERVED_SHARED STV_DEFAULT"
__nv_reservedSMEM_offset_0_alias:
	.zero		0
	.zero		64


//--------------------- .nv.constant0._Z4tryyPfS_S_S_S_S_S_i --------------------------
	.section	.nv.constant0._Z4tryyPfS_S_S_S_S_S_i,"a",@progbits
	.sectionflags	@""
	.align	4
.nv.constant0._Z4tryyPfS_S_S_S_S_S_i:
	.zero		956


//--------------------- SYMBOLS --------------------------

	.type		.nv.reservedSmem.offset0,@object
	.size		.nv.reservedSmem.offset0,0x4
